//
// Generated by NVIDIA NVVM Compiler
//
// Compiler Build ID: CL-36424714
// Cuda compilation tools, release 13.0, V13.0.88
// Based on NVVM 20.0.0
//

.version 9.0
.target sm_100
.address_size 64

	// .globl	_Z8SpVM_CSRiPiS_S_S_S_

.visible .entry _Z8SpVM_CSRiPiS_S_S_S_(
	.param .u32 _Z8SpVM_CSRiPiS_S_S_S__param_0,
	.param .u64 .ptr .align 1 _Z8SpVM_CSRiPiS_S_S_S__param_1,
	.param .u64 .ptr .align 1 _Z8SpVM_CSRiPiS_S_S_S__param_2,
	.param .u64 .ptr .align 1 _Z8SpVM_CSRiPiS_S_S_S__param_3,
	.param .u64 .ptr .align 1 _Z8SpVM_CSRiPiS_S_S_S__param_4,
	.param .u64 .ptr .align 1 _Z8SpVM_CSRiPiS_S_S_S__param_5
)
{
	.reg .pred 	%p<11>;
	.reg .b32 	%r<176>;
	.reg .b64 	%rd<87>;

	ld.param.u32 	%r36, [_Z8SpVM_CSRiPiS_S_S_S__param_0];
	ld.param.u64 	%rd8, [_Z8SpVM_CSRiPiS_S_S_S__param_1];
	ld.param.u64 	%rd9, [_Z8SpVM_CSRiPiS_S_S_S__param_2];
	ld.param.u64 	%rd6, [_Z8SpVM_CSRiPiS_S_S_S__param_3];
	ld.param.u64 	%rd10, [_Z8SpVM_CSRiPiS_S_S_S__param_4];
	ld.param.u64 	%rd7, [_Z8SpVM_CSRiPiS_S_S_S__param_5];
	cvta.to.global.u64 	%rd1, %rd10;
	cvta.to.global.u64 	%rd2, %rd9;
	cvta.to.global.u64 	%rd3, %rd8;
	mov.u32 	%r37, %ctaid.x;
	mov.u32 	%r38, %ntid.x;
	mov.u32 	%r39, %tid.x;
	mad.lo.s32 	%r1, %r37, %r38, %r39;
	setp.ge.s32 	%p1, %r1, %r36;
	@%p1 bra 	$L__BB0_15;
	cvta.to.global.u64 	%rd11, %rd6;
	mul.wide.s32 	%rd12, %r1, 4;
	add.s64 	%rd13, %rd11, %rd12;
	ld.global.u32 	%r164, [%rd13];
	ld.global.u32 	%r3, [%rd13+4];
	setp.ge.s32 	%p2, %r164, %r3;
	mov.b32 	%r175, 0;
	@%p2 bra 	$L__BB0_14;
	sub.s32 	%r4, %r3, %r164;
	and.b32  	%r5, %r4, 15;
	sub.s32 	%r43, %r164, %r3;
	setp.gt.u32 	%p3, %r43, -16;
	mov.b32 	%r175, 0;
	@%p3 bra 	$L__BB0_5;
	and.b32  	%r45, %r4, -16;
	neg.s32 	%r160, %r45;
	add.s64 	%rd4, %rd3, 32;
	add.s64 	%rd5, %rd2, 32;
	mov.b32 	%r175, 0;
$L__BB0_4:
	.pragma "nounroll";
	mul.wide.s32 	%rd14, %r164, 4;
	add.s64 	%rd15, %rd4, %rd14;
	add.s64 	%rd16, %rd5, %rd14;
	ld.global.u32 	%r46, [%rd15+-32];
	ld.global.u32 	%r47, [%rd16+-32];
	mul.wide.s32 	%rd17, %r47, 4;
	add.s64 	%rd18, %rd1, %rd17;
	ld.global.u32 	%r48, [%rd18];
	mad.lo.s32 	%r49, %r48, %r46, %r175;
	ld.global.u32 	%r50, [%rd15+-28];
	ld.global.u32 	%r51, [%rd16+-28];
	mul.wide.s32 	%rd19, %r51, 4;
	add.s64 	%rd20, %rd1, %rd19;
	ld.global.u32 	%r52, [%rd20];
	mad.lo.s32 	%r53, %r52, %r50, %r49;
	ld.global.u32 	%r54, [%rd15+-24];
	ld.global.u32 	%r55, [%rd16+-24];
	mul.wide.s32 	%rd21, %r55, 4;
	add.s64 	%rd22, %rd1, %rd21;
	ld.global.u32 	%r56, [%rd22];
	mad.lo.s32 	%r57, %r56, %r54, %r53;
	ld.global.u32 	%r58, [%rd15+-20];
	ld.global.u32 	%r59, [%rd16+-20];
	mul.wide.s32 	%rd23, %r59, 4;
	add.s64 	%rd24, %rd1, %rd23;
	ld.global.u32 	%r60, [%rd24];
	mad.lo.s32 	%r61, %r60, %r58, %r57;
	ld.global.u32 	%r62, [%rd15+-16];
	ld.global.u32 	%r63, [%rd16+-16];
	mul.wide.s32 	%rd25, %r63, 4;
	add.s64 	%rd26, %rd1, %rd25;
	ld.global.u32 	%r64, [%rd26];
	mad.lo.s32 	%r65, %r64, %r62, %r61;
	ld.global.u32 	%r66, [%rd15+-12];
	ld.global.u32 	%r67, [%rd16+-12];
	mul.wide.s32 	%rd27, %r67, 4;
	add.s64 	%rd28, %rd1, %rd27;
	ld.global.u32 	%r68, [%rd28];
	mad.lo.s32 	%r69, %r68, %r66, %r65;
	ld.global.u32 	%r70, [%rd15+-8];
	ld.global.u32 	%r71, [%rd16+-8];
	mul.wide.s32 	%rd29, %r71, 4;
	add.s64 	%rd30, %rd1, %rd29;
	ld.global.u32 	%r72, [%rd30];
	mad.lo.s32 	%r73, %r72, %r70, %r69;
	ld.global.u32 	%r74, [%rd15+-4];
	ld.global.u32 	%r75, [%rd16+-4];
	mul.wide.s32 	%rd31, %r75, 4;
	add.s64 	%rd32, %rd1, %rd31;
	ld.global.u32 	%r76, [%rd32];
	mad.lo.s32 	%r77, %r76, %r74, %r73;
	ld.global.u32 	%r78, [%rd15];
	ld.global.u32 	%r79, [%rd16];
	mul.wide.s32 	%rd33, %r79, 4;
	add.s64 	%rd34, %rd1, %rd33;
	ld.global.u32 	%r80, [%rd34];
	mad.lo.s32 	%r81, %r80, %r78, %r77;
	ld.global.u32 	%r82, [%rd15+4];
	ld.global.u32 	%r83, [%rd16+4];
	mul.wide.s32 	%rd35, %r83, 4;
	add.s64 	%rd36, %rd1, %rd35;
	ld.global.u32 	%r84, [%rd36];
	mad.lo.s32 	%r85, %r84, %r82, %r81;
	ld.global.u32 	%r86, [%rd15+8];
	ld.global.u32 	%r87, [%rd16+8];
	mul.wide.s32 	%rd37, %r87, 4;
	add.s64 	%rd38, %rd1, %rd37;
	ld.global.u32 	%r88, [%rd38];
	mad.lo.s32 	%r89, %r88, %r86, %r85;
	ld.global.u32 	%r90, [%rd15+12];
	ld.global.u32 	%r91, [%rd16+12];
	mul.wide.s32 	%rd39, %r91, 4;
	add.s64 	%rd40, %rd1, %rd39;
	ld.global.u32 	%r92, [%rd40];
	mad.lo.s32 	%r93, %r92, %r90, %r89;
	ld.global.u32 	%r94, [%rd15+16];
	ld.global.u32 	%r95, [%rd16+16];
	mul.wide.s32 	%rd41, %r95, 4;
	add.s64 	%rd42, %rd1, %rd41;
	ld.global.u32 	%r96, [%rd42];
	mad.lo.s32 	%r97, %r96, %r94, %r93;
	ld.global.u32 	%r98, [%rd15+20];
	ld.global.u32 	%r99, [%rd16+20];
	mul.wide.s32 	%rd43, %r99, 4;
	add.s64 	%rd44, %rd1, %rd43;
	ld.global.u32 	%r100, [%rd44];
	mad.lo.s32 	%r101, %r100, %r98, %r97;
	ld.global.u32 	%r102, [%rd15+24];
	ld.global.u32 	%r103, [%rd16+24];
	mul.wide.s32 	%rd45, %r103, 4;
	add.s64 	%rd46, %rd1, %rd45;
	ld.global.u32 	%r104, [%rd46];
	mad.lo.s32 	%r105, %r104, %r102, %r101;
	ld.global.u32 	%r106, [%rd15+28];
	ld.global.u32 	%r107, [%rd16+28];
	mul.wide.s32 	%rd47, %r107, 4;
	add.s64 	%rd48, %rd1, %rd47;
	ld.global.u32 	%r108, [%rd48];
	mad.lo.s32 	%r175, %r108, %r106, %r105;
	add.s32 	%r164, %r164, 16;
	add.s32 	%r160, %r160, 16;
	setp.ne.s32 	%p4, %r160, 0;
	@%p4 bra 	$L__BB0_4;
$L__BB0_5:
	setp.eq.s32 	%p5, %r5, 0;
	@%p5 bra 	$L__BB0_14;
	and.b32  	%r16, %r4, 7;
	setp.lt.u32 	%p6, %r5, 8;
	@%p6 bra 	$L__BB0_8;
	mul.wide.s32 	%rd49, %r164, 4;
	add.s64 	%rd50, %rd3, %rd49;
	ld.global.u32 	%r110, [%rd50];
	add.s64 	%rd51, %rd2, %rd49;
	ld.global.u32 	%r111, [%rd51];
	mul.wide.s32 	%rd52, %r111, 4;
	add.s64 	%rd53, %rd1, %rd52;
	ld.global.u32 	%r112, [%rd53];
	mad.lo.s32 	%r113, %r112, %r110, %r175;
	ld.global.u32 	%r114, [%rd50+4];
	ld.global.u32 	%r115, [%rd51+4];
	mul.wide.s32 	%rd54, %r115, 4;
	add.s64 	%rd55, %rd1, %rd54;
	ld.global.u32 	%r116, [%rd55];
	mad.lo.s32 	%r117, %r116, %r114, %r113;
	ld.global.u32 	%r118, [%rd50+8];
	ld.global.u32 	%r119, [%rd51+8];
	mul.wide.s32 	%rd56, %r119, 4;
	add.s64 	%rd57, %rd1, %rd56;
	ld.global.u32 	%r120, [%rd57];
	mad.lo.s32 	%r121, %r120, %r118, %r117;
	ld.global.u32 	%r122, [%rd50+12];
	ld.global.u32 	%r123, [%rd51+12];
	mul.wide.s32 	%rd58, %r123, 4;
	add.s64 	%rd59, %rd1, %rd58;
	ld.global.u32 	%r124, [%rd59];
	mad.lo.s32 	%r125, %r124, %r122, %r121;
	ld.global.u32 	%r126, [%rd50+16];
	ld.global.u32 	%r127, [%rd51+16];
	mul.wide.s32 	%rd60, %r127, 4;
	add.s64 	%rd61, %rd1, %rd60;
	ld.global.u32 	%r128, [%rd61];
	mad.lo.s32 	%r129, %r128, %r126, %r125;
	ld.global.u32 	%r130, [%rd50+20];
	ld.global.u32 	%r131, [%rd51+20];
	mul.wide.s32 	%rd62, %r131, 4;
	add.s64 	%rd63, %rd1, %rd62;
	ld.global.u32 	%r132, [%rd63];
	mad.lo.s32 	%r133, %r132, %r130, %r129;
	ld.global.u32 	%r134, [%rd50+24];
	ld.global.u32 	%r135, [%rd51+24];
	mul.wide.s32 	%rd64, %r135, 4;
	add.s64 	%rd65, %rd1, %rd64;
	ld.global.u32 	%r136, [%rd65];
	mad.lo.s32 	%r137, %r136, %r134, %r133;
	ld.global.u32 	%r138, [%rd50+28];
	ld.global.u32 	%r139, [%rd51+28];
	mul.wide.s32 	%rd66, %r139, 4;
	add.s64 	%rd67, %rd1, %rd66;
	ld.global.u32 	%r140, [%rd67];
	mad.lo.s32 	%r175, %r140, %r138, %r137;
	add.s32 	%r164, %r164, 8;
$L__BB0_8:
	setp.eq.s32 	%p7, %r16, 0;
	@%p7 bra 	$L__BB0_14;
	and.b32  	%r22, %r4, 3;
	setp.lt.u32 	%p8, %r16, 4;
	@%p8 bra 	$L__BB0_11;
	mul.wide.s32 	%rd68, %r164, 4;
	add.s64 	%rd69, %rd3, %rd68;
	ld.global.u32 	%r142, [%rd69];
	add.s64 	%rd70, %rd2, %rd68;
	ld.global.u32 	%r143, [%rd70];
	mul.wide.s32 	%rd71, %r143, 4;
	add.s64 	%rd72, %rd1, %rd71;
	ld.global.u32 	%r144, [%rd72];
	mad.lo.s32 	%r145, %r144, %r142, %r175;
	ld.global.u32 	%r146, [%rd69+4];
	ld.global.u32 	%r147, [%rd70+4];
	mul.wide.s32 	%rd73, %r147, 4;
	add.s64 	%rd74, %rd1, %rd73;
	ld.global.u32 	%r148, [%rd74];
	mad.lo.s32 	%r149, %r148, %r146, %r145;
	ld.global.u32 	%r150, [%rd69+8];
	ld.global.u32 	%r151, [%rd70+8];
	mul.wide.s32 	%rd75, %r151, 4;
	add.s64 	%rd76, %rd1, %rd75;
	ld.global.u32 	%r152, [%rd76];
	mad.lo.s32 	%r153, %r152, %r150, %r149;
	ld.global.u32 	%r154, [%rd69+12];
	ld.global.u32 	%r155, [%rd70+12];
	mul.wide.s32 	%rd77, %r155, 4;
	add.s64 	%rd78, %rd1, %rd77;
	ld.global.u32 	%r156, [%rd78];
	mad.lo.s32 	%r175, %r156, %r154, %r153;
	add.s32 	%r164, %r164, 4;
$L__BB0_11:
	setp.eq.s32 	%p9, %r22, 0;
	@%p9 bra 	$L__BB0_14;
	neg.s32 	%r172, %r22;
$L__BB0_13:
	.pragma "nounroll";
	mul.wide.s32 	%rd79, %r164, 4;
	add.s64 	%rd80, %rd2, %rd79;
	add.s64 	%rd81, %rd3, %rd79;
	ld.global.u32 	%r157, [%rd81];
	ld.global.u32 	%r158, [%rd80];
	mul.wide.s32 	%rd82, %r158, 4;
	add.s64 	%rd83, %rd1, %rd82;
	ld.global.u32 	%r159, [%rd83];
	mad.lo.s32 	%r175, %r159, %r157, %r175;
	add.s32 	%r164, %r164, 1;
	add.s32 	%r172, %r172, 1;
	setp.ne.s32 	%p10, %r172, 0;
	@%p10 bra 	$L__BB0_13;
$L__BB0_14:
	cvta.to.global.u64 	%rd84, %rd7;
	add.s64 	%rd86, %rd84, %rd12;
	st.global.u32 	[%rd86], %r175;
$L__BB0_15:
	ret;

}


// ===== COMPILED SASS (sm_100) =====

	.target	sm_100

	.elftype	@"ET_EXEC"


//--------------------- .note.nv.tkinfo           --------------------------
	.section	.note.nv.tkinfo,"",@"SHT_NOTE"
	.sectionflags	@"SHF_NOTE_NV_TKINFO"
	.tkinfo
        /*0018*/ 	.word	0x00000002
        /*0030*/ 	.string	""
        /*0030*/ 	.string	"ptxas"
        /*0030*/ 	.string	"Cuda compilation tools, release 13.0, V13.0.88"
        /*0030*/ 	.string	"Build cuda_13.0.r13.0/compiler.36424714_0"
        /*0030*/ 	.string	"-arch sm_100 -m 64 "



//--------------------- .note.nv.cuinfo           --------------------------
	.section	.note.nv.cuinfo,"",@"SHT_NOTE"
	.sectionflags	@"SHF_NOTE_NV_CUINFO"
        /*0018*/ 	.short	0x0002
        /*001a*/ 	.short	0x0064
        /*001c*/ 	.short	0x0082
	.zero		2


//--------------------- .nv.info                  --------------------------
	.section	.nv.info,"",@"SHT_CUDA_INFO"
	.align	4


	//----- nvinfo : EIATTR_REGCOUNT
	.align		4
        /*0000*/ 	.byte	0x04, 0x2f
        /*0002*/ 	.short	(.L_1 - .L_0)
	.align		4
.L_0:
        /*0004*/ 	.word	index@(_Z8SpVM_CSRiPiS_S_S_S_)
        /*0008*/ 	.word	0x00000020


	//----- nvinfo : EIATTR_FRAME_SIZE
	.align		4
.L_1:
        /*000c*/ 	.byte	0x04, 0x11
        /*000e*/ 	.short	(.L_3 - .L_2)
	.align		4
.L_2:
        /*0010*/ 	.word	index@(_Z8SpVM_CSRiPiS_S_S_S_)
        /*0014*/ 	.word	0x00000000


	//----- nvinfo : EIATTR_MIN_STACK_SIZE
	.align		4
.L_3:
        /*0018*/ 	.byte	0x04, 0x12
        /*001a*/ 	.short	(.L_5 - .L_4)
	.align		4
.L_4:
        /*001c*/ 	.word	index@(_Z8SpVM_CSRiPiS_S_S_S_)
        /*0020*/ 	.word	0x00000000
.L_5:


//--------------------- .nv.compat                --------------------------
	.section	.nv.compat,"",@"SHT_CUDA_COMPAT_INFO"
	.align	4
        /*0000*/ 	.byte	0x02, 0x09, 0x00, 0x00, 0x02, 0x02, 0x01, 0x00, 0x02, 0x05, 0x05, 0x00, 0x03, 0x07, 0x01, 0x01
        /*0010*/ 	.byte	0x02, 0x03, 0x00, 0x00, 0x02, 0x06, 0x01, 0x00, 0x04, 0x0b, 0x08, 0x00, 0x09, 0x00, 0x00, 0x00
        /*0020*/ 	.byte	0x00, 0x00, 0x00, 0x00


//--------------------- .nv.info._Z8SpVM_CSRiPiS_S_S_S_ --------------------------
	.section	.nv.info._Z8SpVM_CSRiPiS_S_S_S_,"",@"SHT_CUDA_INFO"
	.sectionflags	@""
	.align	4


	//----- nvinfo : EIATTR_CUDA_API_VERSION
	.align		4
        /*0000*/ 	.byte	0x04, 0x37
        /*0002*/ 	.short	(.L_7 - .L_6)
.L_6:
        /*0004*/ 	.word	0x00000082


	//----- nvinfo : EIATTR_KPARAM_INFO
	.align		4
.L_7:
        /*0008*/ 	.byte	0x04, 0x17
        /*000a*/ 	.short	(.L_9 - .L_8)
.L_8:
        /*000c*/ 	.word	0x00000000
        /*0010*/ 	.short	0x0005
        /*0012*/ 	.short	0x0028
        /*0014*/ 	.byte	0x00, 0xf5, 0x21, 0x00


	//----- nvinfo : EIATTR_KPARAM_INFO
	.align		4
.L_9:
        /*0018*/ 	.byte	0x04, 0x17
        /*001a*/ 	.short	(.L_11 - .L_10)
.L_10:
        /*001c*/ 	.word	0x00000000
        /*0020*/ 	.short	0x0004
        /*0022*/ 	.short	0x0020
        /*0024*/ 	.byte	0x00, 0xf5, 0x21, 0x00


	//----- nvinfo : EIATTR_KPARAM_INFO
	.align		4
.L_11:
        /*0028*/ 	.byte	0x04, 0x17
        /*002a*/ 	.short	(.L_13 - .L_12)
.L_12:
        /*002c*/ 	.word	0x00000000
        /*0030*/ 	.short	0x0003
        /*0032*/ 	.short	0x0018
        /*0034*/ 	.byte	0x00, 0xf5, 0x21, 0x00


	//----- nvinfo : EIATTR_KPARAM_INFO
	.align		4
.L_13:
        /*0038*/ 	.byte	0x04, 0x17
        /*003a*/ 	.short	(.L_15 - .L_14)
.L_14:
        /*003c*/ 	.word	0x00000000
        /*0040*/ 	.short	0x0002
        /*0042*/ 	.short	0x0010
        /*0044*/ 	.byte	0x00, 0xf5, 0x21, 0x00


	//----- nvinfo : EIATTR_KPARAM_INFO
	.align		4
.L_15:
        /*0048*/ 	.byte	0x04, 0x17
        /*004a*/ 	.short	(.L_17 - .L_16)
.L_16:
        /*004c*/ 	.word	0x00000000
        /*0050*/ 	.short	0x0001
        /*0052*/ 	.short	0x0008
        /*0054*/ 	.byte	0x00, 0xf5, 0x21, 0x00


	//----- nvinfo : EIATTR_KPARAM_INFO
	.align		4
.L_17:
        /*0058*/ 	.byte	0x04, 0x17
        /*005a*/ 	.short	(.L_19 - .L_18)
.L_18:
        /*005c*/ 	.word	0x00000000
        /*0060*/ 	.short	0x0000
        /*0062*/ 	.short	0x0000
        /*0064*/ 	.byte	0x00, 0xf0, 0x11, 0x00


	//----- nvinfo : EIATTR_SPARSE_MMA_MASK
	.align		4
.L_19:
        /*0068*/ 	.byte	0x03, 0x50
        /*006a*/ 	.short	0x0000


	//----- nvinfo : EIATTR_MAXREG_COUNT
	.align		4
        /*006c*/ 	.byte	0x03, 0x1b
        /*006e*/ 	.short	0x00ff


	//----- nvinfo : EIATTR_MERCURY_ISA_VERSION
	.align		4
        /*0070*/ 	.byte	0x03, 0x5f
        /*0072*/ 	.short	0x0101


	//----- nvinfo : EIATTR_VRC_CTA_INIT_COUNT
	.align		4
        /*0074*/ 	.byte	0x02, 0x4a
	.zero		1
	.zero		1


	//----- nvinfo : EIATTR_EXIT_INSTR_OFFSETS
	.align		4
        /*0078*/ 	.byte	0x04, 0x1c
        /*007a*/ 	.short	(.L_21 - .L_20)


	//   ....[0]....
.L_20:
        /*007c*/ 	.word	0x00000070


	//   ....[1]....
        /*0080*/ 	.word	0x00000e50


	//----- nvinfo : EIATTR_CRS_STACK_SIZE
	.align		4
.L_21:
        /*0084*/ 	.byte	0x04, 0x1e
        /*0086*/ 	.short	(.L_23 - .L_22)
.L_22:
        /*0088*/ 	.word	0x00000000


	//----- nvinfo : EIATTR_CBANK_PARAM_SIZE
	.align		4
.L_23:
        /*008c*/ 	.byte	0x03, 0x19
        /*008e*/ 	.short	0x0030


	//----- nvinfo : EIATTR_PARAM_CBANK
	.align		4
        /*0090*/ 	.byte	0x04, 0x0a
        /*0092*/ 	.short	(.L_25 - .L_24)
	.align		4
.L_24:
        /*0094*/ 	.word	index@(.nv.constant0._Z8SpVM_CSRiPiS_S_S_S_)
        /*0098*/ 	.short	0x0380
        /*009a*/ 	.short	0x0030


	//----- nvinfo : EIATTR_SW_WAR
	.align		4
.L_25:
        /*009c*/ 	.byte	0x04, 0x36
        /*009e*/ 	.short	(.L_27 - .L_26)
.L_26:
        /*00a0*/ 	.word	0x00000008
.L_27:


//--------------------- .nv.callgraph             --------------------------
	.section	.nv.callgraph,"",@"SHT_CUDA_CALLGRAPH"
	.align	4
	.sectionentsize	8
	.align		4
        /*0000*/ 	.word	0x00000000
	.align		4
        /*0004*/ 	.word	0xffffffff
	.align		4
        /*0008*/ 	.word	0x00000000
	.align		4
        /*000c*/ 	.word	0xfffffffe
	.align		4
        /*0010*/ 	.word	0x00000000
	.align		4
        /*0014*/ 	.word	0xfffffffd
	.align		4
        /*0018*/ 	.word	0x00000000
	.align		4
        /*001c*/ 	.word	0xfffffffc


//--------------------- .text._Z8SpVM_CSRiPiS_S_S_S_ --------------------------
	.section	.text._Z8SpVM_CSRiPiS_S_S_S_,"ax",@progbits
	.align	128
        .global         _Z8SpVM_CSRiPiS_S_S_S_
        .type           _Z8SpVM_CSRiPiS_S_S_S_,@function
        .size           _Z8SpVM_CSRiPiS_S_S_S_,(.L_x_11 - _Z8SpVM_CSRiPiS_S_S_S_)
        .other          _Z8SpVM_CSRiPiS_S_S_S_,@"STO_CUDA_ENTRY STV_DEFAULT"
_Z8SpVM_CSRiPiS_S_S_S_:
.text._Z8SpVM_CSRiPiS_S_S_S_:
[----:B------:R-:W-:Y:S01]  /*0000*/  LDC R1, c[0x0][0x37c] ;  /* 0x0000df00ff017b82 */ /* 0x000fe20000000800 */
[----:B------:R-:W0:Y:S07]  /*0010*/  S2R R3, SR_TID.X ;  /* 0x0000000000037919 */ /* 0x000e2e0000002100 */
[----:B------:R-:W0:Y:S01]  /*0020*/  S2UR UR4, SR_CTAID.X ;  /* 0x00000000000479c3 */ /* 0x000e220000002500 */
[----:B------:R-:W1:Y:S07]  /*0030*/  LDCU UR5, c[0x0][0x380] ;  /* 0x00007000ff0577ac */ /* 0x000e6e0008000800 */
[----:B------:R-:W0:Y:S02]  /*0040*/  LDC R0, c[0x0][0x360] ;  /* 0x0000d800ff007b82 */ /* 0x000e240000000800 */
[----:B0-----:R-:W-:-:S05]  /*0050*/  IMAD R0, R0, UR4, R3 ;  /* 0x0000000400007c24 */ /* 0x001fca000f8e0203 */
[----:B-1----:R-:W-:-:S13]  /*0060*/  ISETP.GE.AND P0, PT, R0, UR5, PT ;  /* 0x0000000500007c0c */ /* 0x002fda000bf06270 */
[----:B------:R-:W-:Y:S05]  /*0070*/  @P0 EXIT ;  /* 0x000000000000094d */ /* 0x000fea0003800000 */
[----:B------:R-:W0:Y:S01]  /*0080*/  LDC.64 R2, c[0x0][0x398] ;  /* 0x0000e600ff027b82 */ /* 0x000e220000000a00 */
[----:B------:R-:W1:Y:S01]  /*0090*/  LDCU.64 UR4, c[0x0][0x358] ;  /* 0x00006b00ff0477ac */ /* 0x000e620008000a00 */
[----:B0-----:R-:W-:-:S05]  /*00a0*/  IMAD.WIDE R2, R0, 0x4, R2 ;  /* 0x0000000400027825 */ /* 0x001fca00078e0202 */
[----:B-1----:R-:W2:Y:S04]  /*00b0*/  LDG.E R4, desc[UR4][R2.64] ;  /* 0x0000000402047981 */ /* 0x002ea8000c1e1900 */
[----:B------:R-:W2:Y:S01]  /*00c0*/  LDG.E R6, desc[UR4][R2.64+0x4] ;  /* 0x0000040402067981 */ /* 0x000ea2000c1e1900 */
[----:B------:R-:W-:Y:S01]  /*00d0*/  BSSY.RECONVERGENT B0, `(.L_x_0) ;  /* 0x00000d4000007945 */ /* 0x000fe20003800200 */
[----:B------:R-:W-:Y:S01]  /*00e0*/  HFMA2 R22, -RZ, RZ, 0, 0 ;  /* 0x00000000ff167431 */ /* 0x000fe200000001ff */
[----:B--2---:R-:W-:-:S13]  /*00f0*/  ISETP.GE.AND P0, PT, R4, R6, PT ;  /* 0x000000060400720c */ /* 0x004fda0003f06270 */
[----:B------:R-:W-:Y:S05]  /*0100*/  @P0 BRA `(.L_x_1) ;  /* 0x0000000c00400947 */ /* 0x000fea0003800000 */
[----:B------:R-:W-:Y:S01]  /*0110*/  MOV R3, R4 ;  /* 0x0000000400037202 */ /* 0x000fe20000000f00 */
[----:B------:R-:W-:Y:S01]  /*0120*/  BSSY.RECONVERGENT B1, `(.L_x_2) ;  /* 0x0000068000017945 */ /* 0x000fe20003800200 */
[----:B------:R-:W-:Y:S02]  /*0130*/  MOV R22, RZ ;  /* 0x000000ff00167202 */ /* 0x000fe40000000f00 */
[CC--:B------:R-:W-:Y:S02]  /*0140*/  IADD3 R4, PT, PT, R6.reuse, -R3.reuse, RZ ;  /* 0x8000000306047210 */ /* 0x0c0fe40007ffe0ff */
[----:B------:R-:W-:Y:S02]  /*0150*/  IADD3 R6, PT, PT, -R6, R3, RZ ;  /* 0x0000000306067210 */ /* 0x000fe40007ffe1ff */
[----:B------:R-:W-:Y:S02]  /*0160*/  LOP3.LUT R5, R4, 0xf, RZ, 0xc0, !PT ;  /* 0x0000000f04057812 */ /* 0x000fe400078ec0ff */
[----:B------:R-:W-:-:S02]  /*0170*/  ISETP.GT.U32.AND P1, PT, R6, -0x10, PT ;  /* 0xfffffff00600780c */ /* 0x000fc40003f24070 */
[----:B------:R-:W-:-:S11]  /*0180*/  ISETP.NE.AND P0, PT, R5, RZ, PT ;  /* 0x000000ff0500720c */ /* 0x000fd60003f05270 */
[----:B------:R-:W-:Y:S05]  /*0190*/  @P1 BRA `(.L_x_3) ;  /* 0x0000000400801947 */ /* 0x000fea0003800000 */
[----:B------:R-:W0:Y:S01]  /*01a0*/  LDC.64 R12, c[0x0][0x388] ;  /* 0x0000e200ff0c7b82 */ /* 0x000e220000000a00 */
[----:B------:R-:W-:Y:S02]  /*01b0*/  LOP3.LUT R2, R4, 0xfffffff0, RZ, 0xc0, !PT ;  /* 0xfffffff004027812 */ /* 0x000fe400078ec0ff */
[----:B------:R-:W-:Y:S02]  /*01c0*/  MOV R22, RZ ;  /* 0x000000ff00167202 */ /* 0x000fe40000000f00 */
[----:B------:R-:W-:-:S03]  /*01d0*/  IADD3 R2, PT, PT, -R2, RZ, RZ ;  /* 0x000000ff02027210 */ /* 0x000fc60007ffe1ff */
[----:B------:R-:W1:Y:S01]  /*01e0*/  LDC.64 R14, c[0x0][0x390] ;  /* 0x0000e400ff0e7b82 */ /* 0x000e620000000a00 */
[----:B0-----:R-:W-:-:S04]  /*01f0*/  IADD3 R12, P1, PT, R12, 0x20, RZ ;  /* 0x000000200c0c7810 */ /* 0x001fc80007f3e0ff */
[----:B------:R-:W-:Y:S02]  /*0200*/  IADD3.X R13, PT, PT, RZ, R13, RZ, P1, !PT ;  /* 0x0000000dff0d7210 */ /* 0x000fe40000ffe4ff */
[----:B-1----:R-:W-:-:S04]  /*0210*/  IADD3 R14, P2, PT, R14, 0x20, RZ ;  /* 0x000000200e0e7810 */ /* 0x002fc80007f5e0ff */
[----:B------:R-:W-:-:S09]  /*0220*/  IADD3.X R15, PT, PT, RZ, R15, RZ, P2, !PT ;  /* 0x0000000fff0f7210 */ /* 0x000fd200017fe4ff */
.L_x_4:
[C---:B------:R-:W-:Y:S01]  /*0230*/  IMAD.WIDE R20, R3.reuse, 0x4, R14 ;  /* 0x0000000403147825 */ /* 0x040fe200078e020e */
[----:B------:R-:W0:Y:S04]  /*0240*/  LDC.64 R16, c[0x0][0x3a0] ;  /* 0x0000e800ff107b82 */ /* 0x000e280000000a00 */
[----:B------:R-:W0:Y:S04]  /*0250*/  LDG.E R19, desc[UR4][R20.64+-0x20] ;  /* 0xffffe00414137981 */ /* 0x000e28000c1e1900 */
[----:B------:R-:W2:Y:S04]  /*0260*/  LDG.E R29, desc[UR4][R20.64+-0x1c] ;  /* 0xffffe404141d7981 */ /* 0x000ea8000c1e1900 */
[----:B------:R-:W3:Y:S01]  /*0270*/  LDG.E R9, desc[UR4][R20.64+-0x18] ;  /* 0xffffe80414097981 */ /* 0x000ee2000c1e1900 */
[----:B------:R-:W-:-:S03]  /*0280*/  IMAD.WIDE R26, R3, 0x4, R12 ;  /* 0x00000004031a7825 */ /* 0x000fc600078e020c */
[----:B------:R-:W4:Y:S04]  /*0290*/  LDG.E R7, desc[UR4][R20.64+-0x14] ;  /* 0xffffec0414077981 */ /* 0x000f28000c1e1900 */
[----:B------:R-:W5:Y:S04]  /*02a0*/  LDG.E R25, desc[UR4][R26.64+-0x1c] ;  /* 0xffffe4041a197981 */ /* 0x000f68000c1e1900 */
[----:B------:R-:W5:Y:S04]  /*02b0*/  LDG.E R24, desc[UR4][R20.64+-0x10] ;  /* 0xfffff00414187981 */ /* 0x000f68000c1e1900 */
[----:B------:R-:W5:Y:S04]  /*02c0*/  LDG.E R23, desc[UR4][R20.64+-0xc] ;  /* 0xfffff40414177981 */ /* 0x000f68000c1e1900 */
[----:B------:R-:W5:Y:S01]  /*02d0*/  LDG.E R11, desc[UR4][R26.64+-0x18] ;  /* 0xffffe8041a0b7981 */ /* 0x000f62000c1e1900 */
[----:B0-----:R-:W-:-:S06]  /*02e0*/  IMAD.WIDE R18, R19, 0x4, R16 ;  /* 0x0000000413127825 */ /* 0x001fcc00078e0210 */
[----:B------:R-:W5:Y:S04]  /*02f0*/  LDG.E R18, desc[UR4][R18.64] ;  /* 0x0000000412127981 */ /* 0x000f68000c1e1900 */
[----:B------:R-:W5:Y:S01]  /*0300*/  LDG.E R19, desc[UR4][R26.64+-0x20] ;  /* 0xffffe0041a137981 */ /* 0x000f62000c1e1900 */
[----:B--2---:R-:W-:-:S05]  /*0310*/  IMAD.WIDE R28, R29, 0x4, R16 ;  /* 0x000000041d1c7825 */ /* 0x004fca00078e0210 */
[----:B------:R-:W2:Y:S01]  /*0320*/  LDG.E R10, desc[UR4][R28.64] ;  /* 0x000000041c0a7981 */ /* 0x000ea2000c1e1900 */
[----:B---3--:R-:W-:-:S06]  /*0330*/  IMAD.WIDE R8, R9, 0x4, R16 ;  /* 0x0000000409087825 */ /* 0x008fcc00078e0210 */
[----:B------:R-:W3:Y:S01]  /*0340*/  LDG.E R8, desc[UR4][R8.64] ;  /* 0x0000000408087981 */ /* 0x000ee2000c1e1900 */
[----:B----4-:R-:W-:-:S03]  /*0350*/  IMAD.WIDE R6, R7, 0x4, R16 ;  /* 0x0000000407067825 */ /* 0x010fc600078e0210 */
[----:B------:R-:W4:Y:S04]  /*0360*/  LDG.E R29, desc[UR4][R20.64+-0x8] ;  /* 0xfffff804141d7981 */ /* 0x000f28000c1e1900 */
[----:B------:R-:W4:Y:S04]  /*0370*/  LDG.E R6, desc[UR4][R6.64] ;  /* 0x0000000406067981 */ /* 0x000f28000c1e1900 */
[----:B------:R-:W4:Y:S04]  /*0380*/  LDG.E R9, desc[UR4][R20.64+-0x4] ;  /* 0xfffffc0414097981 */ /* 0x000f28000c1e1900 */
[----:B------:R-:W4:Y:S01]  /*0390*/  LDG.E R7, desc[UR4][R20.64] ;  /* 0x0000000414077981 */ /* 0x000f22000c1e1900 */
[----:B-----5:R-:W-:-:S03]  /*03a0*/  IMAD R18, R19, R18, R22 ;  /* 0x0000001213127224 */ /* 0x020fc600078e0216 */
[----:B------:R-:W5:Y:S01]  /*03b0*/  LDG.E R19, desc[UR4][R26.64+-0x14] ;  /* 0xffffec041a137981 */ /* 0x000f62000c1e1900 */
[----:B--2---:R-:W-:Y:S02]  /*03c0*/  IMAD R10, R25, R10, R18 ;  /* 0x0000000a190a7224 */ /* 0x004fe400078e0212 */
[--C-:B------:R-:W-:Y:S01]  /*03d0*/  IMAD.WIDE R24, R24, 0x4, R16.reuse ;  /* 0x0000000418187825 */ /* 0x100fe200078e0210 */
[----:B------:R-:W2:Y:S05]  /*03e0*/  LDG.E R18, desc[UR4][R26.64+-0x10] ;  /* 0xfffff0041a127981 */ /* 0x000eaa000c1e1900 */
[----:B------:R-:W2:Y:S01]  /*03f0*/  LDG.E R25, desc[UR4][R24.64] ;  /* 0x0000000418197981 */ /* 0x000ea2000c1e1900 */
[----:B------:R-:W-:-:S04]  /*0400*/  IMAD.WIDE R22, R23, 0x4, R16 ;  /* 0x0000000417167825 */ /* 0x000fc800078e0210 */
[----:B---3--:R-:W-:Y:S02]  /*0410*/  IMAD R8, R11, R8, R10 ;  /* 0x000000080b087224 */ /* 0x008fe400078e020a */
[----:B------:R-:W3:Y:S04]  /*0420*/  LDG.E R11, desc[UR4][R20.64+0x4] ;  /* 0x00000404140b7981 */ /* 0x000ee8000c1e1900 */
[----:B------:R-:W3:Y:S01]  /*0430*/  LDG.E R23, desc[UR4][R22.64] ;  /* 0x0000000416177981 */ /* 0x000ee2000c1e1900 */
[----:B----4-:R-:W-:-:S03]  /*0440*/  IMAD.WIDE R28, R29, 0x4, R16 ;  /* 0x000000041d1c7825 */ /* 0x010fc600078e0210 */
[----:B------:R-:W4:Y:S04]  /*0450*/  LDG.E R24, desc[UR4][R26.64+0x4] ;  /* 0x000004041a187981 */ /* 0x000f28000c1e1900 */
[----:B------:R-:W4:Y:S01]  /*0460*/  LDG.E R22, desc[UR4][R26.64+-0xc] ;  /* 0xfffff4041a167981 */ /* 0x000f22000c1e1900 */
[----:B-----5:R-:W-:-:S03]  /*0470*/  IMAD R6, R19, R6, R8 ;  /* 0x0000000613067224 */ /* 0x020fc600078e0208 */
[----:B------:R-:W5:Y:S01]  /*0480*/  LDG.E R19, desc[UR4][R28.64] ;  /* 0x000000041c137981 */ /* 0x000f62000c1e1900 */
[----:B------:R-:W-:-:S06]  /*0490*/  IMAD.WIDE R8, R9, 0x4, R16 ;  /* 0x0000000409087825 */ /* 0x000fcc00078e0210 */
[----:B------:R-:W5:Y:S04]  /*04a0*/  LDG.E R8, desc[UR4][R8.64] ;  /* 0x0000000408087981 */ /* 0x000f68000c1e1900 */
[----:B------:R-:W5:Y:S01]  /*04b0*/  LDG.E R28, desc[UR4][R26.64+-0x8] ;  /* 0xfffff8041a1c7981 */ /* 0x000f62000c1e1900 */
[----:B--2---:R-:W-:-:S03]  /*04c0*/  IMAD R18, R18, R25, R6 ;  /* 0x0000001912127224 */ /* 0x004fc600078e0206 */
[----:B------:R-:W2:Y:S04]  /*04d0*/  LDG.E R29, desc[UR4][R20.64+0x1c] ;  /* 0x00001c04141d7981 */ /* 0x000ea8000c1e1900 */
[----:B------:R-:W2:Y:S01]  /*04e0*/  LDG.E R9, desc[UR4][R26.64+-0x4] ;  /* 0xfffffc041a097981 */ /* 0x000ea2000c1e1900 */
[----:B------:R-:W-:-:S03]  /*04f0*/  IMAD.WIDE R6, R7, 0x4, R16 ;  /* 0x0000000407067825 */ /* 0x000fc600078e0210 */
[----:B------:R-:W2:Y:S01]  /*0500*/  LDG.E R25, desc[UR4][R20.64+0x14] ;  /* 0x0000140414197981 */ /* 0x000ea2000c1e1900 */
[----:B---3--:R-:W-:-:S03]  /*0510*/  IMAD.WIDE R10, R11, 0x4, R16 ;  /* 0x000000040b0a7825 */ /* 0x008fc600078e0210 */
[----:B------:R-:W3:Y:S01]  /*0520*/  LDG.E R6, desc[UR4][R6.64] ;  /* 0x0000000406067981 */ /* 0x000ee2000c1e1900 */
[----:B----4-:R-:W-:-:S03]  /*0530*/  IMAD R23, R22, R23, R18 ;  /* 0x0000001716177224 */ /* 0x010fc600078e0212 */
[----:B------:R-:W4:Y:S04]  /*0540*/  LDG.E R10, desc[UR4][R10.64] ;  /* 0x000000040a0a7981 */ /* 0x000f28000c1e1900 */
[----:B------:R-:W3:Y:S04]  /*0550*/  LDG.E R22, desc[UR4][R20.64+0x8] ;  /* 0x0000080414167981 */ /* 0x000ee8000c1e1900 */
[----:B------:R-:W4:Y:S04]  /*0560*/  LDG.E R7, desc[UR4][R26.64] ;  /* 0x000000041a077981 */ /* 0x000f28000c1e1900 */
[----:B------:R-:W4:Y:S04]  /*0570*/  LDG.E R18, desc[UR4][R20.64+0xc] ;  /* 0x00000c0414127981 */ /* 0x000f28000c1e1900 */
[----:B------:R-:W4:Y:S01]  /*0580*/  LDG.E R11, desc[UR4][R26.64+0x18] ;  /* 0x000018041a0b7981 */ /* 0x000f22000c1e1900 */
[----:B-----5:R-:W-:-:S03]  /*0590*/  IMAD R19, R28, R19, R23 ;  /* 0x000000131c137224 */ /* 0x020fc600078e0217 */
[----:B------:R-:W5:Y:S01]  /*05a0*/  LDG.E R23, desc[UR4][R20.64+0x10] ;  /* 0x0000100414177981 */ /* 0x000f62000c1e1900 */
[----:B--2---:R-:W-:-:S03]  /*05b0*/  IMAD R8, R9, R8, R19 ;  /* 0x0000000809087224 */ /* 0x004fc600078e0213 */
[----:B------:R3:W2:Y:S04]  /*05c0*/  LDG.E R19, desc[UR4][R20.64+0x18] ;  /* 0x0000180414137981 */ /* 0x0006a8000c1e1900 */
[----:B------:R-:W2:Y:S01]  /*05d0*/  LDG.E R9, desc[UR4][R26.64+0x10] ;  /* 0x000010041a097981 */ /* 0x000ea2000c1e1900 */
[----:B---3--:R-:W-:-:S04]  /*05e0*/  IMAD.WIDE R20, R22, 0x4, R16 ;  /* 0x0000000416147825 */ /* 0x008fc800078e0210 */
[----:B----4-:R-:W-:Y:S02]  /*05f0*/  IMAD R7, R7, R6, R8 ;  /* 0x0000000607077224 */ /* 0x010fe400078e0208 */
[----:B------:R-:W3:Y:S02]  /*0600*/  LDG.E R8, desc[UR4][R26.64+0xc] ;  /* 0x00000c041a087981 */ /* 0x000ee4000c1e1900 */
[----:B------:R-:W-:Y:S02]  /*0610*/  IMAD R6, R24, R10, R7 ;  /* 0x0000000a18067224 */ /* 0x000fe400078e0207 */
[----:B------:R-:W4:Y:S04]  /*0620*/  LDG.E R7, desc[UR4][R26.64+0x8] ;  /* 0x000008041a077981 */ /* 0x000f28000c1e1900 */
[----:B------:R-:W3:Y:S04]  /*0630*/  LDG.E R10, desc[UR4][R26.64+0x14] ;  /* 0x000014041a0a7981 */ /* 0x000ee8000c1e1900 */
[----:B------:R-:W3:Y:S01]  /*0640*/  LDG.E R26, desc[UR4][R26.64+0x1c] ;  /* 0x00001c041a1a7981 */ /* 0x000ee2000c1e1900 */
[----:B------:R-:W-:-:S06]  /*0650*/  IMAD.WIDE R24, R25, 0x4, R16 ;  /* 0x0000000419187825 */ /* 0x000fcc00078e0210 */
[----:B------:R-:W3:Y:S04]  /*0660*/  LDG.E R25, desc[UR4][R24.64] ;  /* 0x0000000418197981 */ /* 0x000ee8000c1e1900 */
[----:B------:R0:W4:Y:S02]  /*0670*/  LDG.E R27, desc[UR4][R20.64] ;  /* 0x00000004141b7981 */ /* 0x000124000c1e1900 */
[----:B0-----:R-:W-:-:S06]  /*0680*/  IMAD.WIDE R20, R18, 0x4, R16 ;  /* 0x0000000412147825 */ /* 0x001fcc00078e0210 */
[----:B------:R-:W3:Y:S01]  /*0690*/  LDG.E R21, desc[UR4][R20.64] ;  /* 0x0000000414157981 */ /* 0x000ee2000c1e1900 */
[----:B-----5:R-:W-:-:S06]  /*06a0*/  IMAD.WIDE R22, R23, 0x4, R16 ;  /* 0x0000000417167825 */ /* 0x020fcc00078e0210 */
[----:B------:R-:W5:Y:S01]  /*06b0*/  LDG.E R22, desc[UR4][R22.64] ;  /* 0x0000000416167981 */ /* 0x000f62000c1e1900 */
[----:B--2---:R-:W-:-:S04]  /*06c0*/  IMAD.WIDE R18, R19, 0x4, R16 ;  /* 0x0000000413127825 */ /* 0x004fc800078e0210 */
[----:B------:R-:W-:Y:S02]  /*06d0*/  IMAD.WIDE R16, R29, 0x4, R16 ;  /* 0x000000041d107825 */ /* 0x000fe400078e0210 */
[----:B------:R-:W2:Y:S04]  /*06e0*/  LDG.E R18, desc[UR4][R18.64] ;  /* 0x0000000412127981 */ /* 0x000ea8000c1e1900 */
[----:B------:R-:W2:Y:S01]  /*06f0*/  LDG.E R16, desc[UR4][R16.64] ;  /* 0x0000000410107981 */ /* 0x000ea2000c1e1900 */
[----:B------:R-:W-:-:S04]  /*0700*/  IADD3 R2, PT, PT, R2, 0x10, RZ ;  /* 0x0000001002027810 */ /* 0x000fc80007ffe0ff */
[----:B------:R-:W-:Y:S02]  /*0710*/  ISETP.NE.AND P1, PT, R2, RZ, PT ;  /* 0x000000ff0200720c */ /* 0x000fe40003f25270 */
[----:B------:R-:W-:Y:S01]  /*0720*/  IADD3 R3, PT, PT, R3, 0x10, RZ ;  /* 0x0000001003037810 */ /* 0x000fe20007ffe0ff */
[----:B----4-:R-:W-:-:S04]  /*0730*/  IMAD R6, R7, R27, R6 ;  /* 0x0000001b07067224 */ /* 0x010fc800078e0206 */
[----:B---3--:R-:W-:-:S04]  /*0740*/  IMAD R6, R8, R21, R6 ;  /* 0x0000001508067224 */ /* 0x008fc800078e0206 */
[----:B-----5:R-:W-:-:S04]  /*0750*/  IMAD R6, R9, R22, R6 ;  /* 0x0000001609067224 */ /* 0x020fc800078e0206 */
[----:B------:R-:W-:-:S04]  /*0760*/  IMAD R6, R10, R25, R6 ;  /* 0x000000190a067224 */ /* 0x000fc800078e0206 */
[----:B--2---:R-:W-:-:S04]  /*0770*/  IMAD R11, R11, R18, R6 ;  /* 0x000000120b0b7224 */ /* 0x004fc800078e0206 */
[----:B------:R-:W-:Y:S01]  /*0780*/  IMAD R22, R26, R16, R11 ;  /* 0x000000101a167224 */ /* 0x000fe200078e020b */
[----:B------:R-:W-:Y:S06]  /*0790*/  @P1 BRA `(.L_x_4) ;  /* 0xfffffff800a41947 */ /* 0x000fec000383ffff */
.L_x_3:
[----:B------:R-:W-:Y:S05]  /*07a0*/  BSYNC.RECONVERGENT B1 ;  /* 0x0000000000017941 */ /* 0x000fea0003800200 */
.L_x_2:
[----:B------:R-:W-:Y:S05]  /*07b0*/  @!P0 BRA `(.L_x_1) ;  /* 0x0000000400948947 */ /* 0x000fea0003800000 */
[----:B------:R-:W-:Y:S01]  /*07c0*/  ISETP.GE.U32.AND P0, PT, R5, 0x8, PT ;  /* 0x000000080500780c */ /* 0x000fe20003f06070 */
[----:B------:R-:W-:Y:S01]  /*07d0*/  BSSY.RECONVERGENT B1, `(.L_x_5) ;  /* 0x0000032000017945 */ /* 0x000fe20003800200 */
[----:B------:R-:W-:-:S04]  /*07e0*/  LOP3.LUT R25, R4, 0x7, RZ, 0xc0, !PT ;  /* 0x0000000704197812 */ /* 0x000fc800078ec0ff */
[----:B------:R-:W-:-:S07]  /*07f0*/  ISETP.NE.AND P1, PT, R25, RZ, PT ;  /* 0x000000ff1900720c */ /* 0x000fce0003f25270 */
[----:B------:R-:W-:Y:S06]  /*0800*/  @!P0 BRA `(.L_x_6) ;  /* 0x0000000000b88947 */ /* 0x000fec0003800000 */
[----:B------:R-:W0:Y:S08]  /*0810*/  LDC.64 R18, c[0x0][0x390] ;  /* 0x0000e400ff127b82 */ /* 0x000e300000000a00 */
[----:B------:R-:W1:Y:S08]  /*0820*/  LDC.64 R8, c[0x0][0x3a0] ;  /* 0x0000e800ff087b82 */ /* 0x000e700000000a00 */
[----:B------:R-:W2:Y:S01]  /*0830*/  LDC.64 R6, c[0x0][0x388] ;  /* 0x0000e200ff067b82 */ /* 0x000ea20000000a00 */
[----:B0-----:R-:W-:-:S05]  /*0840*/  IMAD.WIDE R18, R3, 0x4, R18 ;  /* 0x0000000403127825 */ /* 0x001fca00078e0212 */
[----:B------:R-:W1:Y:S04]  /*0850*/  LDG.E R29, desc[UR4][R18.64] ;  /* 0x00000004121d7981 */ /* 0x000e68000c1e1900 */
[----:B------:R-:W3:Y:S04]  /*0860*/  LDG.E R27, desc[UR4][R18.64+0x4] ;  /* 0x00000404121b7981 */ /* 0x000ee8000c1e1900 */
[----:B------:R-:W4:Y:S04]  /*0870*/  LDG.E R23, desc[UR4][R18.64+0x8] ;  /* 0x0000080412177981 */ /* 0x000f28000c1e1900 */
[----:B------:R-:W5:Y:S04]  /*0880*/  LDG.E R11, desc[UR4][R18.64+0xc] ;  /* 0x00000c04120b7981 */ /* 0x000f68000c1e1900 */
[----:B------:R-:W5:Y:S04]  /*0890*/  LDG.E R13, desc[UR4][R18.64+0x10] ;  /* 0x00001004120d7981 */ /* 0x000f68000c1e1900 */
[----:B------:R-:W5:Y:S04]  /*08a0*/  LDG.E R15, desc[UR4][R18.64+0x14] ;  /* 0x00001404120f7981 */ /* 0x000f68000c1e1900 */
[----:B------:R-:W5:Y:S04]  /*08b0*/  LDG.E R17, desc[UR4][R18.64+0x18] ;  /* 0x0000180412117981 */ /* 0x000f68000c1e1900 */
[----:B------:R4:W5:Y:S01]  /*08c0*/  LDG.E R21, desc[UR4][R18.64+0x1c] ;  /* 0x00001c0412157981 */ /* 0x000962000c1e1900 */
[----:B--2---:R-:W-:-:S05]  /*08d0*/  IMAD.WIDE R6, R3, 0x4, R6 ;  /* 0x0000000403067825 */ /* 0x004fca00078e0206 */
[----:B------:R-:W2:Y:S04]  /*08e0*/  LDG.E R2, desc[UR4][R6.64] ;  /* 0x0000000406027981 */ /* 0x000ea8000c1e1900 */
[----:B------:R-:W2:Y:S01]  /*08f0*/  LDG.E R24, desc[UR4][R6.64+0x8] ;  /* 0x0000080406187981 */ /* 0x000ea2000c1e1900 */
[----:B-1----:R-:W-:-:S04]  /*0900*/  IMAD.WIDE R28, R29, 0x4, R8 ;  /* 0x000000041d1c7825 */ /* 0x002fc800078e0208 */
[--C-:B---3--:R-:W-:Y:S01]  /*0910*/  IMAD.WIDE R26, R27, 0x4, R8.reuse ;  /* 0x000000041b1a7825 */ /* 0x108fe200078e0208 */
[----:B------:R-:W2:Y:S03]  /*0920*/  LDG.E R5, desc[UR4][R28.64] ;  /* 0x000000041c057981 */ /* 0x000ea6000c1e1900 */
[--C-:B----4-:R-:W-:Y:S01]  /*0930*/  IMAD.WIDE R18, R23, 0x4, R8.reuse ;  /* 0x0000000417127825 */ /* 0x110fe200078e0208 */
[----:B------:R-:W3:Y:S04]  /*0940*/  LDG.E R20, desc[UR4][R26.64] ;  /* 0x000000041a147981 */ /* 0x000ee8000c1e1900 */
[----:B------:R-:W3:Y:S01]  /*0950*/  LDG.E R23, desc[UR4][R6.64+0x4] ;  /* 0x0000040406177981 */ /* 0x000ee2000c1e1900 */
[----:B-----5:R-:W-:-:S03]  /*0960*/  IMAD.WIDE R10, R11, 0x4, R8 ;  /* 0x000000040b0a7825 */ /* 0x020fc600078e0208 */
[----:B------:R-:W4:Y:S01]  /*0970*/  LDG.E R19, desc[UR4][R18.64] ;  /* 0x0000000412137981 */ /* 0x000f22000c1e1900 */
[----:B------:R-:W-:-:S03]  /*0980*/  IMAD.WIDE R12, R13, 0x4, R8 ;  /* 0x000000040d0c7825 */ /* 0x000fc600078e0208 */
[----:B------:R-:W5:Y:S01]  /*0990*/  LDG.E R11, desc[UR4][R10.64] ;  /* 0x000000040a0b7981 */ /* 0x000f62000c1e1900 */
[----:B------:R-:W-:-:S03]  /*09a0*/  IMAD.WIDE R14, R15, 0x4, R8 ;  /* 0x000000040f0e7825 */ /* 0x000fc600078e0208 */
[----:B------:R-:W5:Y:S01]  /*09b0*/  LDG.E R28, desc[UR4][R6.64+0xc] ;  /* 0x00000c04061c7981 */ /* 0x000f62000c1e1900 */
[----:B------:R-:W-:-:S03]  /*09c0*/  IMAD.WIDE R16, R17, 0x4, R8 ;  /* 0x0000000411107825 */ /* 0x000fc600078e0208 */
[----:B------:R-:W5:Y:S04]  /*09d0*/  LDG.E R12, desc[UR4][R12.64] ;  /* 0x000000040c0c7981 */ /* 0x000f68000c1e1900 */
[----:B------:R-:W5:Y:S01]  /*09e0*/  LDG.E R29, desc[UR4][R6.64+0x10] ;  /* 0x00001004061d7981 */ /* 0x000f62000c1e1900 */
[----:B------:R-:W-:-:S03]  /*09f0*/  IMAD.WIDE R8, R21, 0x4, R8 ;  /* 0x0000000415087825 */ /* 0x000fc600078e0208 */
[----:B------:R-:W5:Y:S04]  /*0a00*/  LDG.E R15, desc[UR4][R14.64] ;  /* 0x000000040e0f7981 */ /* 0x000f68000c1e1900 */
[----:B------:R-:W5:Y:S04]  /*0a10*/  LDG.E R26, desc[UR4][R6.64+0x14] ;  /* 0x00001404061a7981 */ /* 0x000f68000c1e1900 */
[----:B------:R-:W5:Y:S04]  /*0a20*/  LDG.E R16, desc[UR4][R16.64] ;  /* 0x0000000410107981 */ /* 0x000f68000c1e1900 */
[----:B------:R-:W5:Y:S04]  /*0a30*/  LDG.E R21, desc[UR4][R6.64+0x18] ;  /* 0x0000180406157981 */ /* 0x000f68000c1e1900 */
[----:B------:R-:W5:Y:S04]  /*0a40*/  LDG.E R10, desc[UR4][R6.64+0x1c] ;  /* 0x00001c04060a7981 */ /* 0x000f68000c1e1900 */
[----:B------:R-:W5:Y:S01]  /*0a50*/  LDG.E R8, desc[UR4][R8.64] ;  /* 0x0000000408087981 */ /* 0x000f62000c1e1900 */
[----:B------:R-:W-:Y:S01]  /*0a60*/  IADD3 R3, PT, PT, R3, 0x8, RZ ;  /* 0x0000000803037810 */ /* 0x000fe20007ffe0ff */
[----:B--2---:R-:W-:-:S04]  /*0a70*/  IMAD R2, R2, R5, R22 ;  /* 0x0000000502027224 */ /* 0x004fc800078e0216 */
[----:B---3--:R-:W-:-:S04]  /*0a80*/  IMAD R2, R23, R20, R2 ;  /* 0x0000001417027224 */ /* 0x008fc800078e0202 */
[----:B----4-:R-:W-:-:S04]  /*0a90*/  IMAD R2, R24, R19, R2 ;  /* 0x0000001318027224 */ /* 0x010fc800078e0202 */
[----:B-----5:R-:W-:-:S04]  /*0aa0*/  IMAD R2, R28, R11, R2 ;  /* 0x0000000b1c027224 */ /* 0x020fc800078e0202 */
[----:B------:R-:W-:-:S04]  /*0ab0*/  IMAD R2, R29, R12, R2 ;  /* 0x0000000c1d027224 */ /* 0x000fc800078e0202 */
[----:B------:R-:W-:-:S04]  /*0ac0*/  IMAD R2, R26, R15, R2 ;  /* 0x0000000f1a027224 */ /* 0x000fc800078e0202 */
[----:B------:R-:W-:-:S04]  /*0ad0*/  IMAD R21, R21, R16, R2 ;  /* 0x0000001015157224 */ /* 0x000fc800078e0202 */
[----:B------:R-:W-:-:S07]  /*0ae0*/  IMAD R22, R10, R8, R21 ;  /* 0x000000080a167224 */ /* 0x000fce00078e0215 */
.L_x_6:
[----:B------:R-:W-:Y:S05]  /*0af0*/  BSYNC.RECONVERGENT B1 ;  /* 0x0000000000017941 */ /* 0x000fea0003800200 */
.L_x_5:
[----:B------:R-:W-:Y:S05]  /*0b00*/  @!P1 BRA `(.L_x_1) ;  /* 0x0000000000c09947 */ /* 0x000fea0003800000 */
[----:B------:R-:W-:Y:S01]  /*0b10*/  ISETP.GE.U32.AND P0, PT, R25, 0x4, PT ;  /* 0x000000041900780c */ /* 0x000fe20003f06070 */
[----:B------:R-:W-:Y:S01]  /*0b20*/  BSSY.RECONVERGENT B1, `(.L_x_7) ;  /* 0x000001e000017945 */ /* 0x000fe20003800200 */
[----:B------:R-:W-:-:S04]  /*0b30*/  LOP3.LUT R4, R4, 0x3, RZ, 0xc0, !PT ;  /* 0x0000000304047812 */ /* 0x000fc800078ec0ff */
[----:B------:R-:W-:-:S07]  /*0b40*/  ISETP.NE.AND P1, PT, R4, RZ, PT ;  /* 0x000000ff0400720c */ /* 0x000fce0003f25270 */
[----:B------:R-:W-:Y:S06]  /*0b50*/  @!P0 BRA `(.L_x_8) ;  /* 0x0000000000688947 */ /* 0x000fec0003800000 */
[----:B------:R-:W0:Y:S08]  /*0b60*/  LDC.64 R6, c[0x0][0x390] ;  /* 0x0000e400ff067b82 */ /* 0x000e300000000a00 */
[----:B------:R-:W1:Y:S01]  /*0b70*/  LDC.64 R8, c[0x0][0x388] ;  /* 0x0000e200ff087b82 */ /* 0x000e620000000a00 */
[----:B0-----:R-:W-:-:S07]  /*0b80*/  IMAD.WIDE R10, R3, 0x4, R6 ;  /* 0x00000004030a7825 */ /* 0x001fce00078e0206 */
[----:B------:R-:W0:Y:S01]  /*0b90*/  LDC.64 R6, c[0x0][0x3a0] ;  /* 0x0000e800ff067b82 */ /* 0x000e220000000a00 */
[----:B------:R-:W0:Y:S04]  /*0ba0*/  LDG.E R13, desc[UR4][R10.64] ;  /* 0x000000040a0d7981 */ /* 0x000e28000c1e1900 */
[----:B------:R-:W2:Y:S04]  /*0bb0*/  LDG.E R15, desc[UR4][R10.64+0x4] ;  /* 0x000004040a0f7981 */ /* 0x000ea8000c1e1900 */
[----:B------:R-:W3:Y:S04]  /*0bc0*/  LDG.E R17, desc[UR4][R10.64+0x8] ;  /* 0x000008040a117981 */ /* 0x000ee8000c1e1900 */
[----:B------:R-:W4:Y:S01]  /*0bd0*/  LDG.E R19, desc[UR4][R10.64+0xc] ;  /* 0x00000c040a137981 */ /* 0x000f22000c1e1900 */
[----:B-1----:R-:W-:-:S05]  /*0be0*/  IMAD.WIDE R8, R3, 0x4, R8 ;  /* 0x0000000403087825 */ /* 0x002fca00078e0208 */
[----:B------:R-:W5:Y:S04]  /*0bf0*/  LDG.E R5, desc[UR4][R8.64] ;  /* 0x0000000408057981 */ /* 0x000f68000c1e1900 */
[----:B------:R-:W5:Y:S04]  /*0c00*/  LDG.E R2, desc[UR4][R8.64+0x4] ;  /* 0x0000040408027981 */ /* 0x000f68000c1e1900 */
[----:B------:R-:W5:Y:S01]  /*0c10*/  LDG.E R11, desc[UR4][R8.64+0x8] ;  /* 0x00000804080b7981 */ /* 0x000f62000c1e1900 */
[----:B0-----:R-:W-:-:S04]  /*0c20*/  IMAD.WIDE R12, R13, 0x4, R6 ;  /* 0x000000040d0c7825 */ /* 0x001fc800078e0206 */
[--C-:B--2---:R-:W-:Y:S02]  /*0c30*/  IMAD.WIDE R14, R15, 0x4, R6.reuse ;  /* 0x000000040f0e7825 */ /* 0x104fe400078e0206 */
[----:B------:R-:W5:Y:S02]  /*0c40*/  LDG.E R12, desc[UR4][R12.64] ;  /* 0x000000040c0c7981 */ /* 0x000f64000c1e1900 */
[--C-:B---3--:R-:W-:Y:S02]  /*0c50*/  IMAD.WIDE R16, R17, 0x4, R6.reuse ;  /* 0x0000000411107825 */ /* 0x108fe400078e0206 */
[----:B------:R-:W2:Y:S02]  /*0c60*/  LDG.E R14, desc[UR4][R14.64] ;  /* 0x000000040e0e7981 */ /* 0x000ea4000c1e1900 */
[----:B----4-:R-:W-:Y:S02]  /*0c70*/  IMAD.WIDE R6, R19, 0x4, R6 ;  /* 0x0000000413067825 */ /* 0x010fe400078e0206 */
[----:B------:R-:W3:Y:S04]  /*0c80*/  LDG.E R16, desc[UR4][R16.64] ;  /* 0x0000000410107981 */ /* 0x000ee8000c1e1900 */
[----:B------:R-:W4:Y:S04]  /*0c90*/  LDG.E R19, desc[UR4][R8.64+0xc] ;  /* 0x00000c0408137981 */ /* 0x000f28000c1e1900 */
[----:B------:R-:W4:Y:S01]  /*0ca0*/  LDG.E R6, desc[UR4][R6.64] ;  /* 0x0000000406067981 */ /* 0x000f22000c1e1900 */
[----:B------:R-:W-:Y:S01]  /*0cb0*/  IADD3 R3, PT, PT, R3, 0x4, RZ ;  /* 0x0000000403037810 */ /* 0x000fe20007ffe0ff */
[----:B-----5:R-:W-:-:S04]  /*0cc0*/  IMAD R5, R5, R12, R22 ;  /* 0x0000000c05057224 */ /* 0x020fc800078e0216 */
[----:B--2---:R-:W-:-:S04]  /*0cd0*/  IMAD R2, R2, R14, R5 ;  /* 0x0000000e02027224 */ /* 0x004fc800078e0205 */
[----:B---3--:R-:W-:-:S04]  /*0ce0*/  IMAD R2, R11, R16, R2 ;  /* 0x000000100b027224 */ /* 0x008fc800078e0202 */
[----:B----4-:R-:W-:-:S07]  /*0cf0*/  IMAD R22, R19, R6, R2 ;  /* 0x0000000613167224 */ /* 0x010fce00078e0202 */
.L_x_8:
[----:B------:R-:W-:Y:S05]  /*0d00*/  BSYNC.RECONVERGENT B1 ;  /* 0x0000000000017941 */ /* 0x000fea0003800200 */
.L_x_7:
[----:B------:R-:W-:Y:S05]  /*0d10*/  @!P1 BRA `(.L_x_1) ;  /* 0x00000000003c9947 */ /* 0x000fea0003800000 */
[----:B------:R-:W0:Y:S01]  /*0d20*/  LDC.64 R14, c[0x0][0x3a0] ;  /* 0x0000e800ff0e7b82 */ /* 0x000e220000000a00 */
[----:B------:R-:W-:-:S07]  /*0d30*/  IADD3 R2, PT, PT, -R4, RZ, RZ ;  /* 0x000000ff04027210 */ /* 0x000fce0007ffe1ff */
[----:B------:R-:W1:Y:S08]  /*0d40*/  LDC.64 R10, c[0x0][0x390] ;  /* 0x0000e400ff0a7b82 */ /* 0x000e700000000a00 */
[----:B------:R-:W2:Y:S02]  /*0d50*/  LDC.64 R12, c[0x0][0x388] ;  /* 0x0000e200ff0c7b82 */ /* 0x000ea40000000a00 */
.L_x_9:
[----:B-1----:R-:W-:-:S06]  /*0d60*/  IMAD.WIDE R4, R3, 0x4, R10 ;  /* 0x0000000403047825 */ /* 0x002fcc00078e020a */
[----:B------:R-:W0:Y:S01]  /*0d70*/  LDG.E R5, desc[UR4][R4.64] ;  /* 0x0000000404057981 */ /* 0x000e22000c1e1900 */
[----:B--2---:R-:W-:-:S06]  /*0d80*/  IMAD.WIDE R6, R3, 0x4, R12 ;  /* 0x0000000403067825 */ /* 0x004fcc00078e020c */
[----:B------:R-:W2:Y:S01]  /*0d90*/  LDG.E R7, desc[UR4][R6.64] ;  /* 0x0000000406077981 */ /* 0x000ea2000c1e1900 */
[----:B------:R-:W-:Y:S01]  /*0da0*/  IADD3 R2, PT, PT, R2, 0x1, RZ ;  /* 0x0000000102027810 */ /* 0x000fe20007ffe0ff */
[----:B0-----:R-:W-:-:S06]  /*0db0*/  IMAD.WIDE R8, R5, 0x4, R14 ;  /* 0x0000000405087825 */ /* 0x001fcc00078e020e */
[----:B------:R-:W2:Y:S01]  /*0dc0*/  LDG.E R8, desc[UR4][R8.64] ;  /* 0x0000000408087981 */ /* 0x000ea2000c1e1900 */
[----:B------:R-:W-:Y:S02]  /*0dd0*/  ISETP.NE.AND P0, PT, R2, RZ, PT ;  /* 0x000000ff0200720c */ /* 0x000fe40003f05270 */
[----:B------:R-:W-:Y:S01]  /*0de0*/  IADD3 R3, PT, PT, R3, 0x1, RZ ;  /* 0x0000000103037810 */ /* 0x000fe20007ffe0ff */
[----:B--2---:R-:W-:-:S10]  /*0df0*/  IMAD R22, R7, R8, R22 ;  /* 0x0000000807167224 */ /* 0x004fd400078e0216 */
[----:B------:R-:W-:Y:S05]  /*0e00*/  @P0 BRA `(.L_x_9) ;  /* 0xfffffffc00d40947 */ /* 0x000fea000383ffff */
.L_x_1:
[----:B------:R-:W-:Y:S05]  /*0e10*/  BSYNC.RECONVERGENT B0 ;  /* 0x0000000000007941 */ /* 0x000fea0003800200 */
.L_x_0:
[----:B------:R-:W0:Y:S02]  /*0e20*/  LDC.64 R2, c[0x0][0x3a8] ;  /* 0x0000ea00ff027b82 */ /* 0x000e240000000a00 */
[----:B0-----:R-:W-:-:S05]  /*0e30*/  IMAD.WIDE R2, R0, 0x4, R2 ;  /* 0x0000000400027825 */ /* 0x001fca00078e0202 */
[----:B------:R-:W-:Y:S01]  /*0e40*/  STG.E desc[UR4][R2.64], R22 ;  /* 0x0000001602007986 */ /* 0x000fe2000c101904 */
[----:B------:R-:W-:Y:S05]  /*0e50*/  EXIT ;  /* 0x000000000000794d */ /* 0x000fea0003800000 */
.L_x_10:
[----:B------:R-:W-:-:S00]  /*0e60*/  BRA `(.L_x_10) ;  /* 0xfffffffc00fc7947 */ /* 0x000fc0000383ffff */
[----:B------:R-:W-:-:S00]  /*0e70*/  NOP ;  /* 0x0000000000007918 */ /* 0x000fc00000000000 */
        /* <DEDUP_REMOVED lines=8> */
.L_x_11:


//--------------------- .nv.shared.reserved.0     --------------------------
	.section	.nv.shared.reserved.0,"aw",@nobits
	.weak		__nv_reservedSMEM_offset_0_alias
	.size		__nv_reservedSMEM_offset_0_alias, 0, 64
	.other		__nv_reservedSMEM_offset_0_alias,@"STO_CUDA_RESERVED_SHARED STV_DEFAULT"
__nv_reservedSMEM_offset_0_alias:
	.zero		0
	.zero		64


//--------------------- .nv.constant0._Z8SpVM_CSRiPiS_S_S_S_ --------------------------
	.section	.nv.constant0._Z8SpVM_CSRiPiS_S_S_S_,"a",@progbits
	.sectionflags	@""
	.align	4
.nv.constant0._Z8SpVM_CSRiPiS_S_S_S_:
	.zero		944


//--------------------- SYMBOLS --------------------------

	.type		.nv.reservedSmem.offset0,@object
	.size		.nv.reservedSmem.offset0,0x4
